//
// Generated by NVIDIA NVVM Compiler
//
// Compiler Build ID: CL-36424714
// Cuda compilation tools, release 13.0, V13.0.88
// Based on NVVM 20.0.0
//

.version 9.0
.target sm_100
.address_size 64

	// .globl	_Z14cuda_reductionPyiS_
// _ZZ14cuda_reductionPyiS_E5mutex has been demoted

.visible .entry _Z14cuda_reductionPyiS_(
	.param .u64 .ptr .align 1 _Z14cuda_reductionPyiS__param_0,
	.param .u32 _Z14cuda_reductionPyiS__param_1,
	.param .u64 .ptr .align 1 _Z14cuda_reductionPyiS__param_2
)
{
	.reg .pred 	%p<7>;
	.reg .b32 	%r<12>;
	.reg .b64 	%rd<14>;
	// demoted variable
	.shared .align 4 .b8 _ZZ14cuda_reductionPyiS_E5mutex[4];
	ld.param.u64 	%rd5, [_Z14cuda_reductionPyiS__param_0];
	ld.param.u64 	%rd6, [_Z14cuda_reductionPyiS__param_2];
	cvta.to.global.u64 	%rd1, %rd6;
	cvta.to.global.u64 	%rd7, %rd5;
	mov.u32 	%r3, %tid.x;
	mul.wide.u32 	%rd8, %r3, 8;
	add.s64 	%rd9, %rd7, %rd8;
	ld.global.u64 	%rd2, [%rd9];
	mov.b32 	%r4, 0;
	st.shared.u32 	[_ZZ14cuda_reductionPyiS_E5mutex], %r4;
	bar.sync 	0;
	atom.relaxed.shared.cas.b32 	%r5, [_ZZ14cuda_reductionPyiS_E5mutex], 0, 1;
	setp.ne.s32 	%p1, %r5, 1;
	@%p1 bra 	$L__BB0_5;
	mov.b32 	%r11, 8;
$L__BB0_2:
	cvt.u64.u32 	%rd3, %r11;
	// begin inline asm
	mov.u64 	%rd10, %clock64;
	// end inline asm
	setp.eq.s32 	%p2, %r11, 0;
	@%p2 bra 	$L__BB0_4;
$L__BB0_3:
	// begin inline asm
	mov.u64 	%rd11, %clock64;
	// end inline asm
	sub.s64 	%rd12, %rd11, %rd10;
	setp.lt.s64 	%p3, %rd12, %rd3;
	@%p3 bra 	$L__BB0_3;
$L__BB0_4:
	cvt.u32.u64 	%r7, %rd3;
	setp.lt.u32 	%p4, %r7, 256;
	selp.u32 	%r8, 1, 0, %p4;
	shl.b32 	%r11, %r7, %r8;
	atom.relaxed.shared.cas.b32 	%r9, [_ZZ14cuda_reductionPyiS_E5mutex], 0, 1;
	setp.eq.s32 	%p5, %r9, 1;
	@%p5 bra 	$L__BB0_2;
$L__BB0_5:
	ld.global.u64 	%rd13, [%rd1];
	setp.le.u64 	%p6, %rd13, %rd2;
	@%p6 bra 	$L__BB0_7;
	st.global.u64 	[%rd1], %rd2;
$L__BB0_7:
	atom.shared.exch.b32 	%r10, [_ZZ14cuda_reductionPyiS_E5mutex], 0;
	ret;

}


// ===== COMPILED SASS (sm_100) =====

	.target	sm_100

	.elftype	@"ET_EXEC"


//--------------------- .note.nv.tkinfo           --------------------------
	.section	.note.nv.tkinfo,"",@"SHT_NOTE"
	.sectionflags	@"SHF_NOTE_NV_TKINFO"
	.tkinfo
        /*0018*/ 	.word	0x00000002
        /*0030*/ 	.string	""
        /*0030*/ 	.string	"ptxas"
        /*0030*/ 	.string	"Cuda compilation tools, release 13.0, V13.0.88"
        /*0030*/ 	.string	"Build cuda_13.0.r13.0/compiler.36424714_0"
        /*0030*/ 	.string	"-arch sm_100 -m 64 "



//--------------------- .note.nv.cuinfo           --------------------------
	.section	.note.nv.cuinfo,"",@"SHT_NOTE"
	.sectionflags	@"SHF_NOTE_NV_CUINFO"
        /*0018*/ 	.short	0x0002
        /*001a*/ 	.short	0x0064
        /*001c*/ 	.short	0x0082
	.zero		2


//--------------------- .nv.info                  --------------------------
	.section	.nv.info,"",@"SHT_CUDA_INFO"
	.align	4


	//----- nvinfo : EIATTR_REGCOUNT
	.align		4
        /*0000*/ 	.byte	0x04, 0x2f
        /*0002*/ 	.short	(.L_1 - .L_0)
	.align		4
.L_0:
        /*0004*/ 	.word	index@(_Z14cuda_reductionPyiS_)
        /*0008*/ 	.word	0x0000000c


	//----- nvinfo : EIATTR_FRAME_SIZE
	.align		4
.L_1:
        /*000c*/ 	.byte	0x04, 0x11
        /*000e*/ 	.short	(.L_3 - .L_2)
	.align		4
.L_2:
        /*0010*/ 	.word	index@(_Z14cuda_reductionPyiS_)
        /*0014*/ 	.word	0x00000000


	//----- nvinfo : EIATTR_MIN_STACK_SIZE
	.align		4
.L_3:
        /*0018*/ 	.byte	0x04, 0x12
        /*001a*/ 	.short	(.L_5 - .L_4)
	.align		4
.L_4:
        /*001c*/ 	.word	index@(_Z14cuda_reductionPyiS_)
        /*0020*/ 	.word	0x00000000
.L_5:


//--------------------- .nv.compat                --------------------------
	.section	.nv.compat,"",@"SHT_CUDA_COMPAT_INFO"
	.align	4
        /*0000*/ 	.byte	0x02, 0x09, 0x00, 0x00, 0x02, 0x02, 0x01, 0x00, 0x02, 0x05, 0x05, 0x00, 0x03, 0x07, 0x01, 0x01
        /*0010*/ 	.byte	0x02, 0x03, 0x00, 0x00, 0x02, 0x06, 0x01, 0x00, 0x04, 0x0b, 0x08, 0x00, 0x09, 0x00, 0x00, 0x00
        /*0020*/ 	.byte	0x00, 0x00, 0x00, 0x00


//--------------------- .nv.info._Z14cuda_reductionPyiS_ --------------------------
	.section	.nv.info._Z14cuda_reductionPyiS_,"",@"SHT_CUDA_INFO"
	.sectionflags	@""
	.align	4


	//----- nvinfo : EIATTR_CUDA_API_VERSION
	.align		4
        /*0000*/ 	.byte	0x04, 0x37
        /*0002*/ 	.short	(.L_7 - .L_6)
.L_6:
        /*0004*/ 	.word	0x00000082


	//----- nvinfo : EIATTR_KPARAM_INFO
	.align		4
.L_7:
        /*0008*/ 	.byte	0x04, 0x17
        /*000a*/ 	.short	(.L_9 - .L_8)
.L_8:
        /*000c*/ 	.word	0x00000000
        /*0010*/ 	.short	0x0002
        /*0012*/ 	.short	0x0010
        /*0014*/ 	.byte	0x00, 0xf5, 0x21, 0x00


	//----- nvinfo : EIATTR_KPARAM_INFO
	.align		4
.L_9:
        /*0018*/ 	.byte	0x04, 0x17
        /*001a*/ 	.short	(.L_11 - .L_10)
.L_10:
        /*001c*/ 	.word	0x00000000
        /*0020*/ 	.short	0x0001
        /*0022*/ 	.short	0x0008
        /*0024*/ 	.byte	0x00, 0xf0, 0x11, 0x00


	//----- nvinfo : EIATTR_KPARAM_INFO
	.align		4
.L_11:
        /*0028*/ 	.byte	0x04, 0x17
        /*002a*/ 	.short	(.L_13 - .L_12)
.L_12:
        /*002c*/ 	.word	0x00000000
        /*0030*/ 	.short	0x0000
        /*0032*/ 	.short	0x0000
        /*0034*/ 	.byte	0x00, 0xf5, 0x21, 0x00


	//----- nvinfo : EIATTR_SPARSE_MMA_MASK
	.align		4
.L_13:
        /*0038*/ 	.byte	0x03, 0x50
        /*003a*/ 	.short	0x0000


	//----- nvinfo : EIATTR_MAXREG_COUNT
	.align		4
        /*003c*/ 	.byte	0x03, 0x1b
        /*003e*/ 	.short	0x00ff


	//----- nvinfo : EIATTR_NUM_BARRIERS
	.align		4
        /*0040*/ 	.byte	0x02, 0x4c
        /*0042*/ 	.byte	0x01
	.zero		1


	//----- nvinfo : EIATTR_MERCURY_ISA_VERSION
	.align		4
        /*0044*/ 	.byte	0x03, 0x5f
        /*0046*/ 	.short	0x0101


	//----- nvinfo : EIATTR_VRC_CTA_INIT_COUNT
	.align		4
        /*0048*/ 	.byte	0x02, 0x4a
	.zero		1
	.zero		1


	//----- nvinfo : EIATTR_EXIT_INSTR_OFFSETS
	.align		4
        /*004c*/ 	.byte	0x04, 0x1c
        /*004e*/ 	.short	(.L_15 - .L_14)


	//   ....[0]....
.L_14:
        /*0050*/ 	.word	0x00000320


	//----- nvinfo : EIATTR_CRS_STACK_SIZE
	.align		4
.L_15:
        /*0054*/ 	.byte	0x04, 0x1e
        /*0056*/ 	.short	(.L_17 - .L_16)
.L_16:
        /*0058*/ 	.word	0x00000000


	//----- nvinfo : EIATTR_CBANK_PARAM_SIZE
	.align		4
.L_17:
        /*005c*/ 	.byte	0x03, 0x19
        /*005e*/ 	.short	0x0018


	//----- nvinfo : EIATTR_PARAM_CBANK
	.align		4
        /*0060*/ 	.byte	0x04, 0x0a
        /*0062*/ 	.short	(.L_19 - .L_18)
	.align		4
.L_18:
        /*0064*/ 	.word	index@(.nv.constant0._Z14cuda_reductionPyiS_)
        /*0068*/ 	.short	0x0380
        /*006a*/ 	.short	0x0018


	//----- nvinfo : EIATTR_SW_WAR
	.align		4
.L_19:
        /*006c*/ 	.byte	0x04, 0x36
        /*006e*/ 	.short	(.L_21 - .L_20)
.L_20:
        /*0070*/ 	.word	0x00000008
.L_21:


//--------------------- .nv.callgraph             --------------------------
	.section	.nv.callgraph,"",@"SHT_CUDA_CALLGRAPH"
	.align	4
	.sectionentsize	8
	.align		4
        /*0000*/ 	.word	0x00000000
	.align		4
        /*0004*/ 	.word	0xffffffff
	.align		4
        /*0008*/ 	.word	0x00000000
	.align		4
        /*000c*/ 	.word	0xfffffffe
	.align		4
        /*0010*/ 	.word	0x00000000
	.align		4
        /*0014*/ 	.word	0xfffffffd
	.align		4
        /*0018*/ 	.word	0x00000000
	.align		4
        /*001c*/ 	.word	0xfffffffc


//--------------------- .text._Z14cuda_reductionPyiS_ --------------------------
	.section	.text._Z14cuda_reductionPyiS_,"ax",@progbits
	.align	128
        .global         _Z14cuda_reductionPyiS_
        .type           _Z14cuda_reductionPyiS_,@function
        .size           _Z14cuda_reductionPyiS_,(.L_x_7 - _Z14cuda_reductionPyiS_)
        .other          _Z14cuda_reductionPyiS_,@"STO_CUDA_ENTRY STV_DEFAULT"
_Z14cuda_reductionPyiS_:
.text._Z14cuda_reductionPyiS_:
[----:B------:R-:W-:Y:S01]  /*0000*/  LDC R1, c[0x0][0x37c] ;  /* 0x0000df00ff017b82 */ /* 0x000fe20000000800 */
[----:B------:R-:W0:Y:S07]  /*0010*/  S2R R5, SR_TID.X ;  /* 0x0000000000057919 */ /* 0x000e2e0000002100 */
[----:B------:R-:W1:Y:S01]  /*0020*/  S2UR UR5, SR_CgaCtaId ;  /* 0x00000000000579c3 */ /* 0x000e620000008800 */
[----:B------:R-:W2:Y:S07]  /*0030*/  LDCU.64 UR6, c[0x0][0x358] ;  /* 0x00006b00ff0677ac */ /* 0x000eae0008000a00 */
[----:B------:R-:W0:Y:S01]  /*0040*/  LDC.64 R2, c[0x0][0x380] ;  /* 0x0000e000ff027b82 */ /* 0x000e220000000a00 */
[----:B------:R-:W-:-:S02]  /*0050*/  UMOV UR4, 0x400 ;  /* 0x0000040000047882 */ /* 0x000fc40000000000 */
[----:B-1----:R-:W-:-:S06]  /*0060*/  ULEA UR4, UR5, UR4, 0x18 ;  /* 0x0000000405047291 */ /* 0x002fcc000f8ec0ff */
[----:B------:R-:W-:Y:S02]  /*0070*/  IMAD.U32 R0, RZ, RZ, UR4 ;  /* 0x00000004ff007e24 */ /* 0x000fe4000f8e00ff */
[----:B0-----:R-:W-:-:S03]  /*0080*/  IMAD.WIDE.U32 R2, R5, 0x8, R2 ;  /* 0x0000000805027825 */ /* 0x001fc600078e0002 */
[----:B------:R-:W-:Y:S04]  /*0090*/  STS [R0], RZ ;  /* 0x000000ff00007388 */ /* 0x000fe80000000800 */
[----:B--2---:R-:W5:Y:S01]  /*00a0*/  LDG.E.64 R2, desc[UR6][R2.64] ;  /* 0x0000000602027981 */ /* 0x004f62000c1e1b00 */
[----:B------:R-:W-:Y:S01]  /*00b0*/  IMAD.MOV.U32 R4, RZ, RZ, RZ ;  /* 0x000000ffff047224 */ /* 0x000fe200078e00ff */
[----:B------:R-:W-:Y:S01]  /*00c0*/  BSSY B0, `(.L_x_0) ;  /* 0x000001f000007945 */ /* 0x000fe20003800000 */
[----:B------:R-:W-:Y:S01]  /*00d0*/  IMAD.MOV.U32 R5, RZ, RZ, 0x1 ;  /* 0x00000001ff057424 */ /* 0x000fe200078e00ff */
[----:B------:R-:W-:Y:S06]  /*00e0*/  BAR.SYNC.DEFER_BLOCKING 0x0 ;  /* 0x0000000000007b1d */ /* 0x000fec0000010000 */
[----:B------:R-:W0:Y:S02]  /*00f0*/  ATOMS.CAS R4, [R0], R4, R5 ;  /* 0x000000040004738d */ /* 0x000e240000000005 */
[----:B0-----:R-:W-:-:S13]  /*0100*/  ISETP.NE.AND P0, PT, R4, 0x1, PT ;  /* 0x000000010400780c */ /* 0x001fda0003f05270 */
[----:B------:R-:W-:Y:S05]  /*0110*/  @P0 BRA `(.L_x_1) ;  /* 0x0000000000640947 */ /* 0x000fea0003800000 */
[----:B------:R-:W-:-:S07]  /*0120*/  IMAD.MOV.U32 R8, RZ, RZ, 0x8 ;  /* 0x00000008ff087424 */ /* 0x000fce00078e00ff */
.L_x_5:
[----:B------:R-:W-:Y:S05]  /*0130*/  YIELD ;  /* 0x0000000000007946 */ /* 0x000fea0003800000 */
[----:B------:R-:W-:Y:S02]  /*0140*/  CS2R R4, SR_CLOCKLO ;  /* 0x0000000000047805 */ /* 0x000fe40000015000 */
[----:B------:R-:W-:Y:S01]  /*0150*/  ISETP.NE.AND P0, PT, R8, RZ, PT ;  /* 0x000000ff0800720c */ /* 0x000fe20003f05270 */
[----:B------:R-:W-:-:S12]  /*0160*/  BSSY.RECONVERGENT B1, `(.L_x_2) ;  /* 0x0000008000017945 */ /* 0x000fd80003800200 */
[----:B------:R-:W-:Y:S05]  /*0170*/  @!P0 BRA `(.L_x_3) ;  /* 0x0000000000188947 */ /* 0x000fea0003800000 */
.L_x_4:
[----:B------:R-:W-:-:S06]  /*0180*/  CS2R R6, SR_CLOCKLO ;  /* 0x0000000000067805 */ /* 0x000fcc0000015000 */
[----:B------:R-:W-:-:S05]  /*0190*/  IADD3 R9, P0, PT, -R4, R6, RZ ;  /* 0x0000000604097210 */ /* 0x000fca0007f1e1ff */
[----:B------:R-:W-:Y:S01]  /*01a0*/  IMAD.X R6, R7, 0x1, ~R5, P0 ;  /* 0x0000000107067824 */ /* 0x000fe200000e0e05 */
[----:B------:R-:W-:-:S04]  /*01b0*/  ISETP.GE.U32.AND P0, PT, R9, R8, PT ;  /* 0x000000080900720c */ /* 0x000fc80003f06070 */
[----:B------:R-:W-:-:S13]  /*01c0*/  ISETP.GE.AND.EX P0, PT, R6, RZ, PT, P0 ;  /* 0x000000ff0600720c */ /* 0x000fda0003f06300 */
[----:B------:R-:W-:Y:S05]  /*01d0*/  @!P0 BRA `(.L_x_4) ;  /* 0xfffffffc00e88947 */ /* 0x000fea000383ffff */
.L_x_3:
[----:B------:R-:W-:Y:S05]  /*01e0*/  BSYNC.RECONVERGENT B1 ;  /* 0x0000000000017941 */ /* 0x000fea0003800200 */
.L_x_2:
[----:B------:R-:W0:Y:S01]  /*01f0*/  S2UR UR5, SR_CgaCtaId ;  /* 0x00000000000579c3 */ /* 0x000e220000008800 */
[----:B------:R-:W-:Y:S01]  /*0200*/  UMOV UR4, 0x400 ;  /* 0x0000040000047882 */ /* 0x000fe20000000000 */
[----:B------:R-:W-:Y:S01]  /*0210*/  IMAD.MOV.U32 R7, RZ, RZ, 0x1 ;  /* 0x00000001ff077424 */ /* 0x000fe200078e00ff */
[----:B------:R-:W-:Y:S01]  /*0220*/  ISETP.GE.U32.AND P0, PT, R8, 0x100, PT ;  /* 0x000001000800780c */ /* 0x000fe20003f06070 */
[----:B------:R-:W-:-:S03]  /*0230*/  IMAD.MOV.U32 R6, RZ, RZ, RZ ;  /* 0x000000ffff067224 */ /* 0x000fc600078e00ff */
[----:B------:R-:W-:-:S04]  /*0240*/  SEL R5, RZ, 0x1, P0 ;  /* 0x00000001ff057807 */ /* 0x000fc80000000000 */
[----:B------:R-:W-:Y:S01]  /*0250*/  SHF.L.U32 R8, R8, R5, RZ ;  /* 0x0000000508087219 */ /* 0x000fe200000006ff */
[----:B0-----:R-:W-:-:S06]  /*0260*/  ULEA UR4, UR5, UR4, 0x18 ;  /* 0x0000000405047291 */ /* 0x001fcc000f8ec0ff */
[----:B------:R-:W-:-:S05]  /*0270*/  IMAD.U32 R0, RZ, RZ, UR4 ;  /* 0x00000004ff007e24 */ /* 0x000fca000f8e00ff */
[----:B------:R-:W0:Y:S02]  /*0280*/  ATOMS.CAS R4, [R0], R6, R7 ;  /* 0x000000060004738d */ /* 0x000e240000000007 */
[----:B0-----:R-:W-:-:S13]  /*0290*/  ISETP.NE.AND P1, PT, R4, 0x1, PT ;  /* 0x000000010400780c */ /* 0x001fda0003f25270 */
[----:B------:R-:W-:Y:S05]  /*02a0*/  @!P1 BRA `(.L_x_5) ;  /* 0xfffffffc00a09947 */ /* 0x000fea000383ffff */
.L_x_1:
[----:B------:R-:W-:Y:S05]  /*02b0*/  BSYNC B0 ;  /* 0x0000000000007941 */ /* 0x000fea0003800000 */
.L_x_0:
[----:B------:R-:W0:Y:S01]  /*02c0*/  LDC.64 R4, c[0x0][0x390] ;  /* 0x0000e400ff047b82 */ /* 0x000e220000000a00 */
[----:B------:R-:W-:Y:S04]  /*02d0*/  ATOMS.EXCH RZ, [R0], RZ ;  /* 0x000000ff00ff738c */ /* 0x000fe80004000000 */
[----:B0-----:R-:W2:Y:S02]  /*02e0*/  LDG.E.64 R6, desc[UR6][R4.64] ;  /* 0x0000000604067981 */ /* 0x001ea4000c1e1b00 */
[----:B--2--5:R-:W-:-:S04]  /*02f0*/  ISETP.GT.U32.AND P0, PT, R6, R2, PT ;  /* 0x000000020600720c */ /* 0x024fc80003f04070 */
[----:B------:R-:W-:-:S13]  /*0300*/  ISETP.GT.U32.AND.EX P0, PT, R7, R3, PT, P0 ;  /* 0x000000030700720c */ /* 0x000fda0003f04100 */
[----:B------:R-:W-:Y:S01]  /*0310*/  @P0 STG.E.64 desc[UR6][R4.64], R2 ;  /* 0x0000000204000986 */ /* 0x000fe2000c101b06 */
[----:B------:R-:W-:Y:S05]  /*0320*/  EXIT ;  /* 0x000000000000794d */ /* 0x000fea0003800000 */
.L_x_6:
[----:B------:R-:W-:-:S00]  /*0330*/  BRA `(.L_x_6) ;  /* 0xfffffffc00fc7947 */ /* 0x000fc0000383ffff */
[----:B------:R-:W-:-:S00]  /*0340*/  NOP ;  /* 0x0000000000007918 */ /* 0x000fc00000000000 */
        /* <DEDUP_REMOVED lines=11> */
.L_x_7:


//--------------------- .nv.shared._Z14cuda_reductionPyiS_ --------------------------
	.section	.nv.shared._Z14cuda_reductionPyiS_,"aw",@nobits
	.sectionflags	@""
	.align	4
.nv.shared._Z14cuda_reductionPyiS_:
	.zero		1028


//--------------------- .nv.shared.reserved.0     --------------------------
	.section	.nv.shared.reserved.0,"aw",@nobits
	.weak		__nv_reservedSMEM_offset_0_alias
	.size		__nv_reservedSMEM_offset_0_alias, 0, 64
	.other		__nv_reservedSMEM_offset_0_alias,@"STO_CUDA_RESERVED_SHARED STV_DEFAULT"
__nv_reservedSMEM_offset_0_alias:
	.zero		0
	.zero		64


//--------------------- .nv.constant0._Z14cuda_reductionPyiS_ --------------------------
	.section	.nv.constant0._Z14cuda_reductionPyiS_,"a",@progbits
	.sectionflags	@""
	.align	4
.nv.constant0._Z14cuda_reductionPyiS_:
	.zero		920


//--------------------- SYMBOLS --------------------------

	.type		.nv.reservedSmem.offset0,@object
	.size		.nv.reservedSmem.offset0,0x4
	.type		.nv.reservedSmem.cap,@object
	.size		.nv.reservedSmem.cap,0x4
